//
// Generated by NVIDIA NVVM Compiler
//
// Compiler Build ID: CL-36424714
// Cuda compilation tools, release 13.0, V13.0.88
// Based on NVVM 20.0.0
//

.version 9.0
.target sm_100
.address_size 64

	// .globl	_Z3addPiS_S_

.visible .entry _Z3addPiS_S_(
	.param .u64 .ptr .align 1 _Z3addPiS_S__param_0,
	.param .u64 .ptr .align 1 _Z3addPiS_S__param_1,
	.param .u64 .ptr .align 1 _Z3addPiS_S__param_2
)
{
	.reg .b32 	%r<5>;
	.reg .b64 	%rd<11>;

	ld.param.u64 	%rd1, [_Z3addPiS_S__param_0];
	ld.param.u64 	%rd2, [_Z3addPiS_S__param_1];
	ld.param.u64 	%rd3, [_Z3addPiS_S__param_2];
	cvta.to.global.u64 	%rd4, %rd3;
	cvta.to.global.u64 	%rd5, %rd2;
	cvta.to.global.u64 	%rd6, %rd1;
	mov.u32 	%r1, %ctaid.x;
	mul.wide.u32 	%rd7, %r1, 4;
	add.s64 	%rd8, %rd6, %rd7;
	ld.global.u32 	%r2, [%rd8];
	add.s64 	%rd9, %rd5, %rd7;
	ld.global.u32 	%r3, [%rd9];
	add.s32 	%r4, %r3, %r2;
	add.s64 	%rd10, %rd4, %rd7;
	st.global.u32 	[%rd10], %r4;
	ret;

}
	// .globl	_Z11fatorialAddPiS_S_
.visible .entry _Z11fatorialAddPiS_S_(
	.param .u64 .ptr .align 1 _Z11fatorialAddPiS_S__param_0,
	.param .u64 .ptr .align 1 _Z11fatorialAddPiS_S__param_1,
	.param .u64 .ptr .align 1 _Z11fatorialAddPiS_S__param_2
)
{
	.reg .pred 	%p<3>;
	.reg .b32 	%r<23>;
	.reg .b64 	%rd<12>;

	ld.param.u64 	%rd2, [_Z11fatorialAddPiS_S__param_0];
	ld.param.u64 	%rd3, [_Z11fatorialAddPiS_S__param_1];
	ld.param.u64 	%rd1, [_Z11fatorialAddPiS_S__param_2];
	cvta.to.global.u64 	%rd4, %rd3;
	cvta.to.global.u64 	%rd5, %rd2;
	mov.u32 	%r1, %ctaid.x;
	mul.wide.u32 	%rd6, %r1, 4;
	add.s64 	%rd7, %rd5, %rd6;
	ld.global.u32 	%r2, [%rd7];
	add.s64 	%rd8, %rd4, %rd6;
	ld.global.u32 	%r3, [%rd8];
	mov.b32 	%r20, 0;
	mov.b32 	%r19, 1;
$L__BB1_1:
	sub.s32 	%r14, %r2, %r20;
	mul.lo.s32 	%r19, %r19, %r14;
	add.s32 	%r20, %r20, 1;
	setp.lt.s32 	%p1, %r20, %r19;
	@%p1 bra 	$L__BB1_1;
	mov.b32 	%r22, 0;
	mov.b32 	%r21, 1;
$L__BB1_3:
	sub.s32 	%r17, %r3, %r22;
	mul.lo.s32 	%r21, %r21, %r17;
	add.s32 	%r22, %r22, 1;
	setp.lt.s32 	%p2, %r22, %r21;
	@%p2 bra 	$L__BB1_3;
	cvta.to.global.u64 	%rd9, %rd1;
	add.s32 	%r18, %r21, %r19;
	add.s64 	%rd11, %rd9, %rd6;
	st.global.u32 	[%rd11], %r18;
	ret;

}
	// .globl	_Z11random_intsPii
.visible .entry _Z11random_intsPii(
	.param .u64 .ptr .align 1 _Z11random_intsPii_param_0,
	.param .u32 _Z11random_intsPii_param_1
)
{
	.reg .b32 	%r<4>;
	.reg .b64 	%rd<5>;

	ld.param.u64 	%rd1, [_Z11random_intsPii_param_0];
	ld.param.u32 	%r1, [_Z11random_intsPii_param_1];
	cvta.to.global.u64 	%rd2, %rd1;
	mov.u32 	%r2, %ctaid.x;
	add.s32 	%r3, %r1, %r2;
	mul.wide.u32 	%rd3, %r2, 4;
	add.s64 	%rd4, %rd2, %rd3;
	st.global.u32 	[%rd4], %r3;
	ret;

}


// ===== COMPILED SASS (sm_100) =====

	.target	sm_100

	.elftype	@"ET_EXEC"


//--------------------- .note.nv.tkinfo           --------------------------
	.section	.note.nv.tkinfo,"",@"SHT_NOTE"
	.sectionflags	@"SHF_NOTE_NV_TKINFO"
	.tkinfo
        /*0018*/ 	.word	0x00000002
        /*0030*/ 	.string	""
        /*0030*/ 	.string	"ptxas"
        /*0030*/ 	.string	"Cuda compilation tools, release 13.0, V13.0.88"
        /*0030*/ 	.string	"Build cuda_13.0.r13.0/compiler.36424714_0"
        /*0030*/ 	.string	"-arch sm_100 -m 64 "



//--------------------- .note.nv.cuinfo           --------------------------
	.section	.note.nv.cuinfo,"",@"SHT_NOTE"
	.sectionflags	@"SHF_NOTE_NV_CUINFO"
        /*0018*/ 	.short	0x0002
        /*001a*/ 	.short	0x0064
        /*001c*/ 	.short	0x0082
	.zero		2


//--------------------- .nv.info                  --------------------------
	.section	.nv.info,"",@"SHT_CUDA_INFO"
	.align	4


	//----- nvinfo : EIATTR_REGCOUNT
	.align		4
        /*0000*/ 	.byte	0x04, 0x2f
        /*0002*/ 	.short	(.L_1 - .L_0)
	.align		4
.L_0:
        /*0004*/ 	.word	index@(_Z3addPiS_S_)
        /*0008*/ 	.word	0x0000000c


	//----- nvinfo : EIATTR_FRAME_SIZE
	.align		4
.L_1:
        /*000c*/ 	.byte	0x04, 0x11
        /*000e*/ 	.short	(.L_3 - .L_2)
	.align		4
.L_2:
        /*0010*/ 	.word	index@(_Z3addPiS_S_)
        /*0014*/ 	.word	0x00000000


	//----- nvinfo : EIATTR_REGCOUNT
	.align		4
.L_3:
        /*0018*/ 	.byte	0x04, 0x2f
        /*001a*/ 	.short	(.L_5 - .L_4)
	.align		4
.L_4:
        /*001c*/ 	.word	index@(_Z11fatorialAddPiS_S_)
        /*0020*/ 	.word	0x0000000a


	//----- nvinfo : EIATTR_FRAME_SIZE
	.align		4
.L_5:
        /*0024*/ 	.byte	0x04, 0x11
        /*0026*/ 	.short	(.L_7 - .L_6)
	.align		4
.L_6:
        /*0028*/ 	.word	index@(_Z11fatorialAddPiS_S_)
        /*002c*/ 	.word	0x00000000


	//----- nvinfo : EIATTR_REGCOUNT
	.align		4
.L_7:
        /*0030*/ 	.byte	0x04, 0x2f
        /*0032*/ 	.short	(.L_9 - .L_8)
	.align		4
.L_8:
        /*0034*/ 	.word	index@(_Z11random_intsPii)
        /*0038*/ 	.word	0x00000008


	//----- nvinfo : EIATTR_FRAME_SIZE
	.align		4
.L_9:
        /*003c*/ 	.byte	0x04, 0x11
        /*003e*/ 	.short	(.L_11 - .L_10)
	.align		4
.L_10:
        /*0040*/ 	.word	index@(_Z11random_intsPii)
        /*0044*/ 	.word	0x00000000


	//----- nvinfo : EIATTR_MIN_STACK_SIZE
	.align		4
.L_11:
        /*0048*/ 	.byte	0x04, 0x12
        /*004a*/ 	.short	(.L_13 - .L_12)
	.align		4
.L_12:
        /*004c*/ 	.word	index@(_Z11random_intsPii)
        /*0050*/ 	.word	0x00000000


	//----- nvinfo : EIATTR_MIN_STACK_SIZE
	.align		4
.L_13:
        /*0054*/ 	.byte	0x04, 0x12
        /*0056*/ 	.short	(.L_15 - .L_14)
	.align		4
.L_14:
        /*0058*/ 	.word	index@(_Z11fatorialAddPiS_S_)
        /*005c*/ 	.word	0x00000000


	//----- nvinfo : EIATTR_MIN_STACK_SIZE
	.align		4
.L_15:
        /*0060*/ 	.byte	0x04, 0x12
        /*0062*/ 	.short	(.L_17 - .L_16)
	.align		4
.L_16:
        /*0064*/ 	.word	index@(_Z3addPiS_S_)
        /*0068*/ 	.word	0x00000000
.L_17:


//--------------------- .nv.compat                --------------------------
	.section	.nv.compat,"",@"SHT_CUDA_COMPAT_INFO"
	.align	4
        /*0000*/ 	.byte	0x02, 0x09, 0x00, 0x00, 0x02, 0x02, 0x01, 0x00, 0x02, 0x05, 0x05, 0x00, 0x03, 0x07, 0x01, 0x01
        /*0010*/ 	.byte	0x02, 0x03, 0x00, 0x00, 0x02, 0x06, 0x01, 0x00, 0x04, 0x0b, 0x08, 0x00, 0x09, 0x00, 0x00, 0x00
        /*0020*/ 	.byte	0x00, 0x00, 0x00, 0x00


//--------------------- .nv.info._Z11random_intsPii --------------------------
	.section	.nv.info._Z11random_intsPii,"",@"SHT_CUDA_INFO"
	.sectionflags	@""
	.align	4


	//----- nvinfo : EIATTR_CUDA_API_VERSION
	.align		4
        /*0000*/ 	.byte	0x04, 0x37
        /*0002*/ 	.short	(.L_19 - .L_18)
.L_18:
        /*0004*/ 	.word	0x00000082


	//----- nvinfo : EIATTR_KPARAM_INFO
	.align		4
.L_19:
        /*0008*/ 	.byte	0x04, 0x17
        /*000a*/ 	.short	(.L_21 - .L_20)
.L_20:
        /*000c*/ 	.word	0x00000000
        /*0010*/ 	.short	0x0001
        /*0012*/ 	.short	0x0008
        /*0014*/ 	.byte	0x00, 0xf0, 0x11, 0x00


	//----- nvinfo : EIATTR_KPARAM_INFO
	.align		4
.L_21:
        /*0018*/ 	.byte	0x04, 0x17
        /*001a*/ 	.short	(.L_23 - .L_22)
.L_22:
        /*001c*/ 	.word	0x00000000
        /*0020*/ 	.short	0x0000
        /*0022*/ 	.short	0x0000
        /*0024*/ 	.byte	0x00, 0xf5, 0x21, 0x00


	//----- nvinfo : EIATTR_SPARSE_MMA_MASK
	.align		4
.L_23:
        /*0028*/ 	.byte	0x03, 0x50
        /*002a*/ 	.short	0x0000


	//----- nvinfo : EIATTR_MAXREG_COUNT
	.align		4
        /*002c*/ 	.byte	0x03, 0x1b
        /*002e*/ 	.short	0x00ff


	//----- nvinfo : EIATTR_MERCURY_ISA_VERSION
	.align		4
        /*0030*/ 	.byte	0x03, 0x5f
        /*0032*/ 	.short	0x0101


	//----- nvinfo : EIATTR_VRC_CTA_INIT_COUNT
	.align		4
        /*0034*/ 	.byte	0x02, 0x4a
	.zero		1
	.zero		1


	//----- nvinfo : EIATTR_EXIT_INSTR_OFFSETS
	.align		4
        /*0038*/ 	.byte	0x04, 0x1c
        /*003a*/ 	.short	(.L_25 - .L_24)


	//   ....[0]....
.L_24:
        /*003c*/ 	.word	0x00000080


	//----- nvinfo : EIATTR_CBANK_PARAM_SIZE
	.align		4
.L_25:
        /*0040*/ 	.byte	0x03, 0x19
        /*0042*/ 	.short	0x000c


	//----- nvinfo : EIATTR_PARAM_CBANK
	.align		4
        /*0044*/ 	.byte	0x04, 0x0a
        /*0046*/ 	.short	(.L_27 - .L_26)
	.align		4
.L_26:
        /*0048*/ 	.word	index@(.nv.constant0._Z11random_intsPii)
        /*004c*/ 	.short	0x0380
        /*004e*/ 	.short	0x000c


	//----- nvinfo : EIATTR_SW_WAR
	.align		4
.L_27:
        /*0050*/ 	.byte	0x04, 0x36
        /*0052*/ 	.short	(.L_29 - .L_28)
.L_28:
        /*0054*/ 	.word	0x00000008
.L_29:


//--------------------- .nv.info._Z11fatorialAddPiS_S_ --------------------------
	.section	.nv.info._Z11fatorialAddPiS_S_,"",@"SHT_CUDA_INFO"
	.sectionflags	@""
	.align	4


	//----- nvinfo : EIATTR_CUDA_API_VERSION
	.align		4
        /*0000*/ 	.byte	0x04, 0x37
        /*0002*/ 	.short	(.L_31 - .L_30)
.L_30:
        /*0004*/ 	.word	0x00000082


	//----- nvinfo : EIATTR_KPARAM_INFO
	.align		4
.L_31:
        /*0008*/ 	.byte	0x04, 0x17
        /*000a*/ 	.short	(.L_33 - .L_32)
.L_32:
        /*000c*/ 	.word	0x00000000
        /*0010*/ 	.short	0x0002
        /*0012*/ 	.short	0x0010
        /*0014*/ 	.byte	0x00, 0xf5, 0x21, 0x00


	//----- nvinfo : EIATTR_KPARAM_INFO
	.align		4
.L_33:
        /*0018*/ 	.byte	0x04, 0x17
        /*001a*/ 	.short	(.L_35 - .L_34)
.L_34:
        /*001c*/ 	.word	0x00000000
        /*0020*/ 	.short	0x0001
        /*0022*/ 	.short	0x0008
        /*0024*/ 	.byte	0x00, 0xf5, 0x21, 0x00


	//----- nvinfo : EIATTR_KPARAM_INFO
	.align		4
.L_35:
        /*0028*/ 	.byte	0x04, 0x17
        /*002a*/ 	.short	(.L_37 - .L_36)
.L_36:
        /*002c*/ 	.word	0x00000000
        /*0030*/ 	.short	0x0000
        /*0032*/ 	.short	0x0000
        /*0034*/ 	.byte	0x00, 0xf5, 0x21, 0x00


	//----- nvinfo : EIATTR_SPARSE_MMA_MASK
	.align		4
.L_37:
        /*0038*/ 	.byte	0x03, 0x50
        /*003a*/ 	.short	0x0000


	//----- nvinfo : EIATTR_MAXREG_COUNT
	.align		4
        /*003c*/ 	.byte	0x03, 0x1b
        /*003e*/ 	.short	0x00ff


	//----- nvinfo : EIATTR_MERCURY_ISA_VERSION
	.align		4
        /*0040*/ 	.byte	0x03, 0x5f
        /*0042*/ 	.short	0x0101


	//----- nvinfo : EIATTR_VRC_CTA_INIT_COUNT
	.align		4
        /*0044*/ 	.byte	0x02, 0x4a
	.zero		1
	.zero		1


	//----- nvinfo : EIATTR_EXIT_INSTR_OFFSETS
	.align		4
        /*0048*/ 	.byte	0x04, 0x1c
        /*004a*/ 	.short	(.L_39 - .L_38)


	//   ....[0]....
.L_38:
        /*004c*/ 	.word	0x000001b0


	//----- nvinfo : EIATTR_CBANK_PARAM_SIZE
	.align		4
.L_39:
        /*0050*/ 	.byte	0x03, 0x19
        /*0052*/ 	.short	0x0018


	//----- nvinfo : EIATTR_PARAM_CBANK
	.align		4
        /*0054*/ 	.byte	0x04, 0x0a
        /*0056*/ 	.short	(.L_41 - .L_40)
	.align		4
.L_40:
        /*0058*/ 	.word	index@(.nv.constant0._Z11fatorialAddPiS_S_)
        /*005c*/ 	.short	0x0380
        /*005e*/ 	.short	0x0018


	//----- nvinfo : EIATTR_SW_WAR
	.align		4
.L_41:
        /*0060*/ 	.byte	0x04, 0x36
        /*0062*/ 	.short	(.L_43 - .L_42)
.L_42:
        /*0064*/ 	.word	0x00000008
.L_43:


//--------------------- .nv.info._Z3addPiS_S_     --------------------------
	.section	.nv.info._Z3addPiS_S_,"",@"SHT_CUDA_INFO"
	.sectionflags	@""
	.align	4


	//----- nvinfo : EIATTR_CUDA_API_VERSION
	.align		4
        /*0000*/ 	.byte	0x04, 0x37
        /*0002*/ 	.short	(.L_45 - .L_44)
.L_44:
        /*0004*/ 	.word	0x00000082


	//----- nvinfo : EIATTR_KPARAM_INFO
	.align		4
.L_45:
        /*0008*/ 	.byte	0x04, 0x17
        /*000a*/ 	.short	(.L_47 - .L_46)
.L_46:
        /*000c*/ 	.word	0x00000000
        /*0010*/ 	.short	0x0002
        /*0012*/ 	.short	0x0010
        /*0014*/ 	.byte	0x00, 0xf5, 0x21, 0x00


	//----- nvinfo : EIATTR_KPARAM_INFO
	.align		4
.L_47:
        /*0018*/ 	.byte	0x04, 0x17
        /*001a*/ 	.short	(.L_49 - .L_48)
.L_48:
        /*001c*/ 	.word	0x00000000
        /*0020*/ 	.short	0x0001
        /*0022*/ 	.short	0x0008
        /*0024*/ 	.byte	0x00, 0xf5, 0x21, 0x00


	//----- nvinfo : EIATTR_KPARAM_INFO
	.align		4
.L_49:
        /*0028*/ 	.byte	0x04, 0x17
        /*002a*/ 	.short	(.L_51 - .L_50)
.L_50:
        /*002c*/ 	.word	0x00000000
        /*0030*/ 	.short	0x0000
        /*0032*/ 	.short	0x0000
        /*0034*/ 	.byte	0x00, 0xf5, 0x21, 0x00


	//----- nvinfo : EIATTR_SPARSE_MMA_MASK
	.align		4
.L_51:
        /*0038*/ 	.byte	0x03, 0x50
        /*003a*/ 	.short	0x0000


	//----- nvinfo : EIATTR_MAXREG_COUNT
	.align		4
        /*003c*/ 	.byte	0x03, 0x1b
        /*003e*/ 	.short	0x00ff


	//----- nvinfo : EIATTR_MERCURY_ISA_VERSION
	.align		4
        /*0040*/ 	.byte	0x03, 0x5f
        /*0042*/ 	.short	0x0101


	//----- nvinfo : EIATTR_VRC_CTA_INIT_COUNT
	.align		4
        /*0044*/ 	.byte	0x02, 0x4a
	.zero		1
	.zero		1


	//----- nvinfo : EIATTR_EXIT_INSTR_OFFSETS
	.align		4
        /*0048*/ 	.byte	0x04, 0x1c
        /*004a*/ 	.short	(.L_53 - .L_52)


	//   ....[0]....
.L_52:
        /*004c*/ 	.word	0x000000d0


	//----- nvinfo : EIATTR_CBANK_PARAM_SIZE
	.align		4
.L_53:
        /*0050*/ 	.byte	0x03, 0x19
        /*0052*/ 	.short	0x0018


	//----- nvinfo : EIATTR_PARAM_CBANK
	.align		4
        /*0054*/ 	.byte	0x04, 0x0a
        /*0056*/ 	.short	(.L_55 - .L_54)
	.align		4
.L_54:
        /*0058*/ 	.word	index@(.nv.constant0._Z3addPiS_S_)
        /*005c*/ 	.short	0x0380
        /*005e*/ 	.short	0x0018


	//----- nvinfo : EIATTR_SW_WAR
	.align		4
.L_55:
        /*0060*/ 	.byte	0x04, 0x36
        /*0062*/ 	.short	(.L_57 - .L_56)
.L_56:
        /*0064*/ 	.word	0x00000008
.L_57:


//--------------------- .nv.callgraph             --------------------------
	.section	.nv.callgraph,"",@"SHT_CUDA_CALLGRAPH"
	.align	4
	.sectionentsize	8
	.align		4
        /*0000*/ 	.word	0x00000000
	.align		4
        /*0004*/ 	.word	0xffffffff
	.align		4
        /*0008*/ 	.word	0x00000000
	.align		4
        /*000c*/ 	.word	0xfffffffe
	.align		4
        /*0010*/ 	.word	0x00000000
	.align		4
        /*0014*/ 	.word	0xfffffffd
	.align		4
        /*0018*/ 	.word	0x00000000
	.align		4
        /*001c*/ 	.word	0xfffffffc


//--------------------- .text._Z11random_intsPii  --------------------------
	.section	.text._Z11random_intsPii,"ax",@progbits
	.align	128
        .global         _Z11random_intsPii
        .type           _Z11random_intsPii,@function
        .size           _Z11random_intsPii,(.L_x_5 - _Z11random_intsPii)
        .other          _Z11random_intsPii,@"STO_CUDA_ENTRY STV_DEFAULT"
_Z11random_intsPii:
.text._Z11random_intsPii:
[----:B------:R-:W-:Y:S01]  /*0000*/  LDC R1, c[0x0][0x37c] ;  /* 0x0000df00ff017b82 */ /* 0x000fe20000000800 */
[----:B------:R-:W0:Y:S07]  /*0010*/  S2R R5, SR_CTAID.X ;  /* 0x0000000000057919 */ /* 0x000e2e0000002500 */
[----:B------:R-:W0:Y:S01]  /*0020*/  LDC.64 R2, c[0x0][0x380] ;  /* 0x0000e000ff027b82 */ /* 0x000e220000000a00 */
[----:B------:R-:W1:Y:S01]  /*0030*/  LDCU UR6, c[0x0][0x388] ;  /* 0x00007100ff0677ac */ /* 0x000e620008000800 */
[----:B------:R-:W2:Y:S01]  /*0040*/  LDCU.64 UR4, c[0x0][0x358] ;  /* 0x00006b00ff0477ac */ /* 0x000ea20008000a00 */
[C---:B0-----:R-:W-:Y:S01]  /*0050*/  IMAD.WIDE.U32 R2, R5.reuse, 0x4, R2 ;  /* 0x0000000405027825 */ /* 0x041fe200078e0002 */
[----:B-1----:R-:W-:-:S05]  /*0060*/  IADD3 R5, PT, PT, R5, UR6, RZ ;  /* 0x0000000605057c10 */ /* 0x002fca000fffe0ff */
[----:B--2---:R-:W-:Y:S01]  /*0070*/  STG.E desc[UR4][R2.64], R5 ;  /* 0x0000000502007986 */ /* 0x004fe2000c101904 */
[----:B------:R-:W-:Y:S05]  /*0080*/  EXIT ;  /* 0x000000000000794d */ /* 0x000fea0003800000 */
.L_x_0:
[----:B------:R-:W-:-:S00]  /*0090*/  BRA `(.L_x_0) ;  /* 0xfffffffc00fc7947 */ /* 0x000fc0000383ffff */
[----:B------:R-:W-:-:S00]  /*00a0*/  NOP ;  /* 0x0000000000007918 */ /* 0x000fc00000000000 */
        /* <DEDUP_REMOVED lines=13> */
.L_x_5:


//--------------------- .text._Z11fatorialAddPiS_S_ --------------------------
	.section	.text._Z11fatorialAddPiS_S_,"ax",@progbits
	.align	128
        .global         _Z11fatorialAddPiS_S_
        .type           _Z11fatorialAddPiS_S_,@function
        .size           _Z11fatorialAddPiS_S_,(.L_x_6 - _Z11fatorialAddPiS_S_)
        .other          _Z11fatorialAddPiS_S_,@"STO_CUDA_ENTRY STV_DEFAULT"
_Z11fatorialAddPiS_S_:
.text._Z11fatorialAddPiS_S_:
[----:B------:R-:W-:Y:S01]  /*0000*/  LDC R1, c[0x0][0x37c] ;  /* 0x0000df00ff017b82 */ /* 0x000fe20000000800 */
[----:B------:R-:W0:Y:S07]  /*0010*/  S2R R7, SR_CTAID.X ;  /* 0x0000000000077919 */ /* 0x000e2e0000002500 */
[----:B------:R-:W0:Y:S01]  /*0020*/  LDC.64 R2, c[0x0][0x380] ;  /* 0x0000e000ff027b82 */ /* 0x000e220000000a00 */
[----:B------:R-:W1:Y:S07]  /*0030*/  LDCU.64 UR6, c[0x0][0x358] ;  /* 0x00006b00ff0677ac */ /* 0x000e6e0008000a00 */
[----:B------:R-:W2:Y:S01]  /*0040*/  LDC.64 R4, c[0x0][0x388] ;  /* 0x0000e200ff047b82 */ /* 0x000ea20000000a00 */
[----:B0-----:R-:W-:-:S04]  /*0050*/  IMAD.WIDE.U32 R2, R7, 0x4, R2 ;  /* 0x0000000407027825 */ /* 0x001fc800078e0002 */
[----:B--2---:R-:W-:Y:S02]  /*0060*/  IMAD.WIDE.U32 R4, R7, 0x4, R4 ;  /* 0x0000000407047825 */ /* 0x004fe400078e0004 */
[----:B-1----:R0:W5:Y:S04]  /*0070*/  LDG.E R2, desc[UR6][R2.64] ;  /* 0x0000000602027981 */ /* 0x002168000c1e1900 */
[----:B------:R0:W5:Y:S01]  /*0080*/  LDG.E R4, desc[UR6][R4.64] ;  /* 0x0000000604047981 */ /* 0x000162000c1e1900 */
[----:B------:R-:W-:Y:S01]  /*0090*/  HFMA2 R0, -RZ, RZ, 0, 5.9604644775390625e-08 ;  /* 0x00000001ff007431 */ /* 0x000fe200000001ff */
[----:B------:R-:W-:-:S06]  /*00a0*/  UMOV UR4, URZ ;  /* 0x000000ff00047c82 */ /* 0x000fcc0008000000 */
.L_x_1:
[----:B0----5:R-:W-:Y:S01]  /*00b0*/  IADD3 R3, PT, PT, R2, -UR4, RZ ;  /* 0x8000000402037c10 */ /* 0x021fe2000fffe0ff */
[----:B------:R-:W-:-:S04]  /*00c0*/  UIADD3 UR4, UPT, UPT, UR4, 0x1, URZ ;  /* 0x0000000104047890 */ /* 0x000fc8000fffe0ff */
[----:B------:R-:W-:-:S05]  /*00d0*/  IMAD R0, R3, R0, RZ ;  /* 0x0000000003007224 */ /* 0x000fca00078e02ff */
[----:B------:R-:W-:-:S13]  /*00e0*/  ISETP.LE.AND P0, PT, R0, UR4, PT ;  /* 0x0000000400007c0c */ /* 0x000fda000bf03270 */
[----:B------:R-:W-:Y:S05]  /*00f0*/  @!P0 BRA `(.L_x_1) ;  /* 0xfffffffc00ec8947 */ /* 0x000fea000383ffff */
[----:B------:R-:W-:Y:S01]  /*0100*/  HFMA2 R5, -RZ, RZ, 0, 5.9604644775390625e-08 ;  /* 0x00000001ff057431 */ /* 0x000fe200000001ff */
[----:B------:R-:W-:-:S06]  /*0110*/  UMOV UR4, URZ ;  /* 0x000000ff00047c82 */ /* 0x000fcc0008000000 */
.L_x_2:
[----:B------:R-:W-:Y:S01]  /*0120*/  IADD3 R2, PT, PT, R4, -UR4, RZ ;  /* 0x8000000404027c10 */ /* 0x000fe2000fffe0ff */
[----:B------:R-:W-:-:S04]  /*0130*/  UIADD3 UR4, UPT, UPT, UR4, 0x1, URZ ;  /* 0x0000000104047890 */ /* 0x000fc8000fffe0ff */
[----:B------:R-:W-:-:S05]  /*0140*/  IMAD R5, R2, R5, RZ ;  /* 0x0000000502057224 */ /* 0x000fca00078e02ff */
[----:B------:R-:W-:-:S13]  /*0150*/  ISETP.LE.AND P0, PT, R5, UR4, PT ;  /* 0x0000000405007c0c */ /* 0x000fda000bf03270 */
[----:B------:R-:W-:Y:S05]  /*0160*/  @!P0 BRA `(.L_x_2) ;  /* 0xfffffffc00ec8947 */ /* 0x000fea000383ffff */
[----:B------:R-:W0:Y:S01]  /*0170*/  LDC.64 R2, c[0x0][0x390] ;  /* 0x0000e400ff027b82 */ /* 0x000e220000000a00 */
[----:B------:R-:W-:Y:S01]  /*0180*/  IADD3 R5, PT, PT, R0, R5, RZ ;  /* 0x0000000500057210 */ /* 0x000fe20007ffe0ff */
[----:B0-----:R-:W-:-:S05]  /*0190*/  IMAD.WIDE.U32 R2, R7, 0x4, R2 ;  /* 0x0000000407027825 */ /* 0x001fca00078e0002 */
[----:B------:R-:W-:Y:S01]  /*01a0*/  STG.E desc[UR6][R2.64], R5 ;  /* 0x0000000502007986 */ /* 0x000fe2000c101906 */
[----:B------:R-:W-:Y:S05]  /*01b0*/  EXIT ;  /* 0x000000000000794d */ /* 0x000fea0003800000 */
.L_x_3:
        /* <DEDUP_REMOVED lines=12> */
.L_x_6:


//--------------------- .text._Z3addPiS_S_        --------------------------
	.section	.text._Z3addPiS_S_,"ax",@progbits
	.align	128
        .global         _Z3addPiS_S_
        .type           _Z3addPiS_S_,@function
        .size           _Z3addPiS_S_,(.L_x_7 - _Z3addPiS_S_)
        .other          _Z3addPiS_S_,@"STO_CUDA_ENTRY STV_DEFAULT"
_Z3addPiS_S_:
.text._Z3addPiS_S_:
[----:B------:R-:W-:Y:S01]  /*0000*/  LDC R1, c[0x0][0x37c] ;  /* 0x0000df00ff017b82 */ /* 0x000fe20000000800 */
[----:B------:R-:W0:Y:S07]  /*0010*/  S2R R9, SR_CTAID.X ;  /* 0x0000000000097919 */ /* 0x000e2e0000002500 */
[----:B------:R-:W0:Y:S01]  /*0020*/  LDC.64 R2, c[0x0][0x380] ;  /* 0x0000e000ff027b82 */ /* 0x000e220000000a00 */
[----:B------:R-:W1:Y:S07]  /*0030*/  LDCU.64 UR4, c[0x0][0x358] ;  /* 0x00006b00ff0477ac */ /* 0x000e6e0008000a00 */
[----:B------:R-:W2:Y:S08]  /*0040*/  LDC.64 R4, c[0x0][0x388] ;  /* 0x0000e200ff047b82 */ /* 0x000eb00000000a00 */
[----:B------:R-:W3:Y:S01]  /*0050*/  LDC.64 R6, c[0x0][0x390] ;  /* 0x0000e400ff067b82 */ /* 0x000ee20000000a00 */
[----:B0-----:R-:W-:-:S04]  /*0060*/  IMAD.WIDE.U32 R2, R9, 0x4, R2 ;  /* 0x0000000409027825 */ /* 0x001fc800078e0002 */
[C---:B--2---:R-:W-:Y:S02]  /*0070*/  IMAD.WIDE.U32 R4, R9.reuse, 0x4, R4 ;  /* 0x0000000409047825 */ /* 0x044fe400078e0004 */
[----:B-1----:R-:W2:Y:S04]  /*0080*/  LDG.E R2, desc[UR4][R2.64] ;  /* 0x0000000402027981 */ /* 0x002ea8000c1e1900 */
[----:B------:R-:W2:Y:S01]  /*0090*/  LDG.E R5, desc[UR4][R4.64] ;  /* 0x0000000404057981 */ /* 0x000ea2000c1e1900 */
[----:B---3--:R-:W-:Y:S01]  /*00a0*/  IMAD.WIDE.U32 R6, R9, 0x4, R6 ;  /* 0x0000000409067825 */ /* 0x008fe200078e0006 */
[----:B--2---:R-:W-:-:S05]  /*00b0*/  IADD3 R9, PT, PT, R2, R5, RZ ;  /* 0x0000000502097210 */ /* 0x004fca0007ffe0ff */
[----:B------:R-:W-:Y:S01]  /*00c0*/  STG.E desc[UR4][R6.64], R9 ;  /* 0x0000000906007986 */ /* 0x000fe2000c101904 */
[----:B------:R-:W-:Y:S05]  /*00d0*/  EXIT ;  /* 0x000000000000794d */ /* 0x000fea0003800000 */
.L_x_4:
        /* <DEDUP_REMOVED lines=10> */
.L_x_7:


//--------------------- .nv.shared.reserved.0     --------------------------
	.section	.nv.shared.reserved.0,"aw",@nobits
	.weak		__nv_reservedSMEM_offset_0_alias
	.size		__nv_reservedSMEM_offset_0_alias, 0, 64
	.other		__nv_reservedSMEM_offset_0_alias,@"STO_CUDA_RESERVED_SHARED STV_DEFAULT"
__nv_reservedSMEM_offset_0_alias:
	.zero		0
	.zero		64


//--------------------- .nv.constant0._Z11random_intsPii --------------------------
	.section	.nv.constant0._Z11random_intsPii,"a",@progbits
	.sectionflags	@""
	.align	4
.nv.constant0._Z11random_intsPii:
	.zero		908


//--------------------- .nv.constant0._Z11fatorialAddPiS_S_ --------------------------
	.section	.nv.constant0._Z11fatorialAddPiS_S_,"a",@progbits
	.sectionflags	@""
	.align	4
.nv.constant0._Z11fatorialAddPiS_S_:
	.zero		920


//--------------------- .nv.constant0._Z3addPiS_S_ --------------------------
	.section	.nv.constant0._Z3addPiS_S_,"a",@progbits
	.sectionflags	@""
	.align	4
.nv.constant0._Z3addPiS_S_:
	.zero		920


//--------------------- SYMBOLS --------------------------

	.type		.nv.reservedSmem.offset0,@object
	.size		.nv.reservedSmem.offset0,0x4
